	.headerflags	@"EF_CUDA_TEXMODE_UNIFIED EF_CUDA_64BIT_ADDRESS EF_CUDA_ACCELERATORS EF_CUDA_SM90 EF_CUDA_VIRTUAL_SM(EF_CUDA_SM90)"
	.elftype	@"ET_EXEC"


//--------------------- .nv.info                  --------------------------
	.section	.nv.info,"",@"SHT_CUDA_INFO"
	.align	4


	//----- nvinfo : EIATTR_REGCOUNT
	.align		4
        /*0000*/ 	.byte	0x04, 0x2f
        /*0002*/ 	.short	(.L_1 - .L_0)
	.align		4
.L_0:
        /*0004*/ 	.word	index@(triton_poi_fused_convolution_12)
        /*0008*/ 	.word	0x00000015


	//----- nvinfo : EIATTR_MIN_STACK_SIZE
	.align		4
.L_1:
        /*000c*/ 	.byte	0x04, 0x12
        /*000e*/ 	.short	(.L_3 - .L_2)
	.align		4
.L_2:
        /*0010*/ 	.word	index@(triton_poi_fused_convolution_12)
        /*0014*/ 	.word	0x00000000


	//----- nvinfo : EIATTR_FRAME_SIZE
	.align		4
.L_3:
        /*0018*/ 	.byte	0x04, 0x11
        /*001a*/ 	.short	(.L_5 - .L_4)
	.align		4
.L_4:
        /*001c*/ 	.word	index@(triton_poi_fused_convolution_12)
        /*0020*/ 	.word	0x00000000


	//----- nvinfo : EIATTR_MIN_STACK_SIZE
	.align		4
.L_5:
        /*0024*/ 	.byte	0x04, 0x12
        /*0026*/ 	.short	(.L_7 - .L_6)
	.align		4
.L_6:
        /*0028*/ 	.word	index@(triton_poi_fused_convolution_12)
        /*002c*/ 	.word	0x00000000
.L_7:


//--------------------- .nv.info.triton_poi_fused_convolution_12 --------------------------
	.section	.nv.info.triton_poi_fused_convolution_12,"",@"SHT_CUDA_INFO"
	.sectionflags	@""
	.align	4


	//----- nvinfo : EIATTR_CUDA_API_VERSION
	.align		4
        /*0000*/ 	.byte	0x04, 0x37
        /*0002*/ 	.short	(.L_9 - .L_8)
.L_8:
        /*0004*/ 	.word	0x0000007c


	//----- nvinfo : EIATTR_KPARAM_INFO
	.align		4
.L_9:
        /*0008*/ 	.byte	0x04, 0x17
        /*000a*/ 	.short	(.L_11 - .L_10)
.L_10:
        /*000c*/ 	.word	0x00000000
        /*0010*/ 	.short	0x0004
        /*0012*/ 	.short	0x001c
        /*0014*/ 	.byte	0x00, 0xf0, 0x11, 0x00


	//----- nvinfo : EIATTR_KPARAM_INFO
	.align		4
.L_11:
        /*0018*/ 	.byte	0x04, 0x17
        /*001a*/ 	.short	(.L_13 - .L_12)
.L_12:
        /*001c*/ 	.word	0x00000000
        /*0020*/ 	.short	0x0003
        /*0022*/ 	.short	0x0018
        /*0024*/ 	.byte	0x00, 0xf0, 0x11, 0x00


	//----- nvinfo : EIATTR_KPARAM_INFO
	.align		4
.L_13:
        /*0028*/ 	.byte	0x04, 0x17
        /*002a*/ 	.short	(.L_15 - .L_14)
.L_14:
        /*002c*/ 	.word	0x00000000
        /*0030*/ 	.short	0x0002
        /*0032*/ 	.short	0x0010
        /*0034*/ 	.byte	0x00, 0xf4, 0x21, 0x00


	//----- nvinfo : EIATTR_KPARAM_INFO
	.align		4
.L_15:
        /*0038*/ 	.byte	0x04, 0x17
        /*003a*/ 	.short	(.L_17 - .L_16)
.L_16:
        /*003c*/ 	.word	0x00000000
        /*0040*/ 	.short	0x0001
        /*0042*/ 	.short	0x0008
        /*0044*/ 	.byte	0x00, 0xf4, 0x21, 0x00


	//----- nvinfo : EIATTR_KPARAM_INFO
	.align		4
.L_17:
        /*0048*/ 	.byte	0x04, 0x17
        /*004a*/ 	.short	(.L_19 - .L_18)
.L_18:
        /*004c*/ 	.word	0x00000000
        /*0050*/ 	.short	0x0000
        /*0052*/ 	.short	0x0000
        /*0054*/ 	.byte	0x00, 0xf4, 0x21, 0x00


	//----- nvinfo : EIATTR_SPARSE_MMA_MASK
	.align		4
.L_19:
        /*0058*/ 	.byte	0x03, 0x50
        /*005a*/ 	.short	0x0000


	//----- nvinfo : EIATTR_MAXREG_COUNT
	.align		4
        /*005c*/ 	.byte	0x03, 0x1b
        /*005e*/ 	.short	0x00ff


	//----- nvinfo : EIATTR_EXIT_INSTR_OFFSETS
	.align		4
        /*0060*/ 	.byte	0x04, 0x1c
        /*0062*/ 	.short	(.L_21 - .L_20)


	//   ....[0]....
.L_20:
        /*0064*/ 	.word	0x00000370


	//   ....[1]....
        /*0068*/ 	.word	0x00000430


	//----- nvinfo : EIATTR_REQNTID
	.align		4
.L_21:
        /*006c*/ 	.byte	0x04, 0x10
        /*006e*/ 	.short	(.L_23 - .L_22)
.L_22:
        /*0070*/ 	.word	0x00000080
        /*0074*/ 	.word	0x00000001
        /*0078*/ 	.word	0x00000001


	//----- nvinfo : EIATTR_CBANK_PARAM_SIZE
	.align		4
.L_23:
        /*007c*/ 	.byte	0x03, 0x19
        /*007e*/ 	.short	0x0020


	//----- nvinfo : EIATTR_PARAM_CBANK
	.align		4
        /*0080*/ 	.byte	0x04, 0x0a
        /*0082*/ 	.short	(.L_25 - .L_24)
	.align		4
.L_24:
        /*0084*/ 	.word	index@(.nv.constant0.triton_poi_fused_convolution_12)
        /*0088*/ 	.short	0x0210
        /*008a*/ 	.short	0x0020


	//----- nvinfo : EIATTR_SW_WAR
	.align		4
.L_25:
        /*008c*/ 	.byte	0x04, 0x36
        /*008e*/ 	.short	(.L_27 - .L_26)
.L_26:
        /*0090*/ 	.word	0x00000008
.L_27:


//--------------------- .nv.callgraph             --------------------------
	.section	.nv.callgraph,"",@"SHT_CUDA_CALLGRAPH"
	.align	4
	.sectionentsize	8
	.align		4
        /*0000*/ 	.word	0x00000000
	.align		4
        /*0004*/ 	.word	0xffffffff
	.align		4
        /*0008*/ 	.word	0x00000000
	.align		4
        /*000c*/ 	.word	0xfffffffe
	.align		4
        /*0010*/ 	.word	0x00000000
	.align		4
        /*0014*/ 	.word	0xfffffffd
	.align		4
        /*0018*/ 	.word	0x00000000
	.align		4
        /*001c*/ 	.word	0xfffffffc


//--------------------- .text.triton_poi_fused_convolution_12 --------------------------
	.section	.text.triton_poi_fused_convolution_12,"ax",@progbits
	.sectionflags	@"SHF_BARRIERS=1"
	.align	128
        .global         triton_poi_fused_convolution_12
        .type           triton_poi_fused_convolution_12,@function
        .size           triton_poi_fused_convolution_12,(.L_x_1 - triton_poi_fused_convolution_12)
        .other          triton_poi_fused_convolution_12,@"STO_CUDA_ENTRY STV_DEFAULT"
triton_poi_fused_convolution_12:
.text.triton_poi_fused_convolution_12:
[----:B------:R-:W0:Y:S02]  /*0000*/  LDC R1, c[0x0][0x28] ;  /* 0x00000a00ff017b82 */ /* 0x000e240000000800 */
[----:B------:R-:W1:Y:S01]  /*0010*/  S2R R3, SR_CTAID.Y ;  /* 0x0000000000037919 */ /* 0x000e620000002600 */
[----:B------:R-:W2:Y:S01]  /*0020*/  LDC.64 R6, c[0x0][0x218] ;  /* 0x00008600ff067b82 */ /* 0x000ea20000000a00 */
[----:B------:R-:W-:Y:S01]  /*0030*/  ULDC.64 UR6, c[0x0][0x208] ;  /* 0x0000820000067ab9 */ /* 0x000fe20000000a00 */
[----:B------:R-:W3:Y:S01]  /*0040*/  S2R R2, SR_TID.X ;  /* 0x0000000000027919 */ /* 0x000ee20000002100 */
[----:B------:R-:W4:Y:S05]  /*0050*/  S2R R12, SR_CTAID.X ;  /* 0x00000000000c7919 */ /* 0x000f2a0000002500 */
[----:B------:R-:W5:Y:S01]  /*0060*/  LDC.64 R4, c[0x0][0x210] ;  /* 0x00008400ff047b82 */ /* 0x000f620000000a00 */
[----:B-1----:R-:W-:Y:S01]  /*0070*/  IMAD.SHL.U32 R0, R3, 0x8, RZ ;  /* 0x0000000803007824 */ /* 0x002fe200078e00ff */
[----:B------:R-:W-:-:S02]  /*0080*/  SHF.R.S32.HI R9, RZ, 0x1c, R3 ;  /* 0x0000001cff097819 */ /* 0x000fc40000011403 */
[----:B---3--:R-:W-:Y:S02]  /*0090*/  LOP3.LUT R3, R2, 0x1, RZ, 0xc0, !PT ;  /* 0x0000000102037812 */ /* 0x008fe400078ec0ff */
[----:B------:R-:W-:Y:S02]  /*00a0*/  SGXT R9, R9, 0x1 ;  /* 0x000000010909781a */ /* 0x000fe40000000200 */
[----:B------:R-:W-:Y:S01]  /*00b0*/  SHF.R.U32.HI R13, RZ, 0x1, R2 ;  /* 0x00000001ff0d7819 */ /* 0x000fe20000011602 */
[----:B------:R-:W-:Y:S02]  /*00c0*/  IMAD R8, R3, 0x4, R0 ;  /* 0x0000000403087824 */ /* 0x000fe400078e0200 */
[----:B----4-:R-:W-:Y:S01]  /*00d0*/  IMAD.SHL.U32 R12, R12, 0x40, RZ ;  /* 0x000000400c0c7824 */ /* 0x010fe200078e00ff */
[----:B------:R-:W-:Y:S02]  /*00e0*/  SGXT.U32 R13, R13, 0x6 ;  /* 0x000000060d0d781a */ /* 0x000fe40000000000 */
[----:B------:R-:W-:-:S04]  /*00f0*/  LEA.HI R9, R9, R8, RZ, 0x8 ;  /* 0x0000000809097211 */ /* 0x000fc800078f40ff */
[----:B------:R-:W-:Y:S02]  /*0100*/  LOP3.LUT R11, R9, 0xffffff00, RZ, 0xc0, !PT ;  /* 0xffffff00090b7812 */ /* 0x000fe400078ec0ff */
[----:B------:R-:W-:-:S03]  /*0110*/  SHF.R.S32.HI R9, RZ, 0x8, R9 ;  /* 0x00000008ff097819 */ /* 0x000fc60000011409 */
[----:B------:R-:W-:Y:S01]  /*0120*/  IMAD.IADD R11, R8, 0x1, -R11 ;  /* 0x00000001080b7824 */ /* 0x000fe200078e0a0b */
[----:B------:R-:W-:-:S04]  /*0130*/  LOP3.LUT R8, R12, R13, RZ, 0xfc, !PT ;  /* 0x0000000d0c087212 */ /* 0x000fc800078efcff */
[C---:B------:R-:W-:Y:S01]  /*0140*/  ISETP.GE.AND P0, PT, R8.reuse, 0x24, PT ;  /* 0x000000240800780c */ /* 0x040fe20003f06270 */
[----:B------:R-:W-:-:S04]  /*0150*/  IMAD R10, R8, 0x100, R11 ;  /* 0x00000100080a7824 */ /* 0x000fc800078e020b */
[----:B------:R-:W-:Y:S02]  /*0160*/  IMAD R15, R9, 0x2400, R10 ;  /* 0x00002400090f7824 */ /* 0x000fe400078e020a */
[----:B--2---:R-:W-:Y:S01]  /*0170*/  IMAD.WIDE R8, R11, 0x4, R6 ;  /* 0x000000040b087825 */ /* 0x004fe200078e0206 */
[----:B------:R-:W-:-:S03]  /*0180*/  CS2R R6, SRZ ;  /* 0x0000000000067805 */ /* 0x000fc6000001ff00 */
[----:B-----5:R-:W-:Y:S01]  /*0190*/  IMAD.WIDE R14, R15, 0x4, R4 ;  /* 0x000000040f0e7825 */ /* 0x020fe200078e0204 */
[----:B------:R-:W-:Y:S01]  /*01a0*/  CS2R R4, SRZ ;  /* 0x0000000000047805 */ /* 0x000fe2000001ff00 */
[----:B------:R-:W2:Y:S05]  /*01b0*/  LDG.E.EL.128 R8, desc[UR6][R8.64] ;  /* 0x0000000608087981 */ /* 0x000eaa000c2e1d00 */
[----:B------:R1:W2:Y:S01]  /*01c0*/  @!P0 LDG.E.EL.128 R4, desc[UR6][R14.64] ;  /* 0x000000060e048981 */ /* 0x0002a2000c2e1d00 */
[----:B------:R-:W3:Y:S01]  /*01d0*/  S2UR UR5, SR_CgaCtaId ;  /* 0x00000000000579c3 */ /* 0x000ee20000008800 */
[----:B------:R-:W-:Y:S01]  /*01e0*/  UMOV UR4, 0x400 ;  /* 0x0000040000047882 */ /* 0x000fe20000000000 */
[----:B------:R-:W-:Y:S01]  /*01f0*/  IMAD.SHL.U32 R16, R3, 0x100, RZ ;  /* 0x0000010003107824 */ /* 0x000fe200078e00ff */
[----:B------:R-:W-:Y:S01]  /*0200*/  PRMT R13, R13, 0x6540, R3 ;  /* 0x000065400d0d7816 */ /* 0x000fe20000000003 */
[----:B------:R-:W-:-:S05]  /*0210*/  IMAD.SHL.U32 R17, R2, 0x4, RZ ;  /* 0x0000000402117824 */ /* 0x000fca00078e00ff */
[----:B------:R-:W-:Y:S01]  /*0220*/  LOP3.LUT R12, R12, 0x3c, R17, 0xf8, !PT ;  /* 0x0000003c0c0c7812 */ /* 0x000fe200078ef811 */
[----:B-1----:R-:W-:-:S03]  /*0230*/  IMAD.SHL.U32 R14, R2, 0x10, RZ ;  /* 0x00000010020e7824 */ /* 0x002fc600078e00ff */
[----:B------:R-:W-:Y:S02]  /*0240*/  ISETP.GE.AND P0, PT, R12, 0x24, PT ;  /* 0x000000240c00780c */ /* 0x000fe40003f06270 */
[----:B------:R-:W-:Y:S01]  /*0250*/  LOP3.LUT R14, R14, 0x7f0, RZ, 0xc0, !PT ;  /* 0x000007f00e0e7812 */ /* 0x000fe200078ec0ff */
[----:B---3--:R-:W-:-:S06]  /*0260*/  UPRMT UR4, UR5, 0x654, UR4 ;  /* 0x0000065405047896 */ /* 0x008fcc0008000004 */
[----:B------:R-:W-:Y:S02]  /*0270*/  LEA R18, R3, UR4, 0x4 ;  /* 0x0000000403127c11 */ /* 0x000fe4000f8e20ff */
[----:B------:R-:W-:-:S03]  /*0280*/  LEA.HI R16, R16, UR4, RZ, 0x1c ;  /* 0x0000000410107c11 */ /* 0x000fc6000f8fe0ff */
[C---:B------:R-:W-:Y:S02]  /*0290*/  IMAD R3, R13.reuse, 0x4, R18 ;  /* 0x000000040d037824 */ /* 0x040fe400078e0212 */
[----:B------:R-:W-:Y:S01]  /*02a0*/  IMAD R16, R13, 0x4, R16 ;  /* 0x000000040d107824 */ /* 0x000fe200078e0210 */
[----:B------:R-:W-:-:S04]  /*02b0*/  SHF.R.U32.HI R13, RZ, 0x2, R2 ;  /* 0x00000002ff0d7819 */ /* 0x000fc80000011602 */
[----:B------:R-:W-:-:S04]  /*02c0*/  LOP3.LUT R13, R13, 0x1c, RZ, 0xc0, !PT ;  /* 0x0000001c0d0d7812 */ /* 0x000fc800078ec0ff */
[----:B------:R-:W-:Y:S01]  /*02d0*/  IADD3 R13, R14, UR4, R13 ;  /* 0x000000040e0d7c10 */ /* 0x000fe2000fffe00d */
[----:B--2---:R-:W-:Y:S01]  /*02e0*/  FADD R4, R8, R4 ;  /* 0x0000000408047221 */ /* 0x004fe20000000000 */
[----:B------:R-:W-:Y:S01]  /*02f0*/  FADD R5, R9, R5 ;  /* 0x0000000509057221 */ /* 0x000fe20000000000 */
[----:B------:R-:W-:Y:S01]  /*0300*/  FADD R6, R10, R6 ;  /* 0x000000060a067221 */ /* 0x000fe20000000000 */
[----:B------:R-:W-:Y:S02]  /*0310*/  FADD R7, R11, R7 ;  /* 0x000000070b077221 */ /* 0x000fe40000000000 */
[----:B------:R1:W-:Y:S04]  /*0320*/  STS [R3], R4 ;  /* 0x0000000403007388 */ /* 0x0003e80000000800 */
[----:B------:R1:W-:Y:S04]  /*0330*/  STS [R16+0x104], R5 ;  /* 0x0001040510007388 */ /* 0x0003e80000000800 */
[----:B------:R1:W-:Y:S04]  /*0340*/  STS [R16+0x208], R6 ;  /* 0x0002080610007388 */ /* 0x0003e80000000800 */
[----:B------:R1:W-:Y:S01]  /*0350*/  STS [R16+0x30c], R7 ;  /* 0x00030c0710007388 */ /* 0x0003e20000000800 */
[----:B------:R-:W-:Y:S06]  /*0360*/  BAR.SYNC.DEFER_BLOCKING 0x0 ;  /* 0x0000000000007b1d */ /* 0x000fec0000010000 */
[----:B-1----:R-:W-:Y:S05]  /*0370*/  @P0 EXIT ;  /* 0x000000000000094d */ /* 0x002fea0003800000 */
[----:B------:R-:W-:Y:S01]  /*0380*/  LDS R4, [R13] ;  /* 0x000000000d047984 */ /* 0x000fe20000000800 */
[----:B------:R-:W0:Y:S01]  /*0390*/  LDC.64 R8, c[0x0][0x220] ;  /* 0x00008800ff087b82 */ /* 0x000e220000000a00 */
[----:B------:R-:W-:Y:S02]  /*03a0*/  SHF.R.U32.HI R3, RZ, 0x4, R2 ;  /* 0x00000004ff037819 */ /* 0x000fe40000011602 */
[----:B------:R-:W-:Y:S02]  /*03b0*/  LDS R5, [R13+0x4] ;  /* 0x000004000d057984 */ /* 0x000fe40000000800 */
[----:B------:R-:W-:Y:S02]  /*03c0*/  SGXT.U32 R3, R3, 0x3 ;  /* 0x000000030303781a */ /* 0x000fe40000000000 */
[----:B------:R-:W-:Y:S02]  /*03d0*/  LDS R6, [R13+0x8] ;  /* 0x000008000d067984 */ /* 0x000fe40000000800 */
[----:B------:R-:W-:-:S02]  /*03e0*/  LOP3.LUT R3, R0, R3, RZ, 0xfc, !PT ;  /* 0x0000000300037212 */ /* 0x000fc400078efcff */
[----:B------:R-:W1:Y:S03]  /*03f0*/  LDS R7, [R13+0xc] ;  /* 0x00000c000d077984 */ /* 0x000e660000000800 */
[----:B------:R-:W-:-:S04]  /*0400*/  IMAD R3, R3, 0x24, R12 ;  /* 0x0000002403037824 */ /* 0x000fc800078e020c */
[----:B0-----:R-:W-:-:S05]  /*0410*/  IMAD.WIDE R2, R3, 0x4, R8 ;  /* 0x0000000403027825 */ /* 0x001fca00078e0208 */
[----:B-1----:R-:W-:Y:S01]  /*0420*/  STG.E.128 desc[UR6][R2.64], R4 ;  /* 0x0000000402007986 */ /* 0x002fe2000c101d06 */
[----:B------:R-:W-:Y:S05]  /*0430*/  EXIT ;  /* 0x000000000000794d */ /* 0x000fea0003800000 */
.L_x_0:
[----:B------:R-:W-:-:S00]  /*0440*/  BRA `(.L_x_0) ;  /* 0xfffffffc00fc7947 */ /* 0x000fc0000383ffff */
[----:B------:R-:W-:-:S00]  /*0450*/  NOP ;  /* 0x0000000000007918 */ /* 0x000fc00000000000 */
        /* <DEDUP_REMOVED lines=10> */
.L_x_1:


//--------------------- .nv.shared.triton_poi_fused_convolution_12 --------------------------
	.section	.nv.shared.triton_poi_fused_convolution_12,"aw",@nobits
	.sectionflags	@""
	.align	16
	.zero		1024


//--------------------- .nv.constant0.triton_poi_fused_convolution_12 --------------------------
	.section	.nv.constant0.triton_poi_fused_convolution_12,"a",@progbits
	.sectionflags	@""
	.align	4
.nv.constant0.triton_poi_fused_convolution_12:
	.zero		560
